//
// Generated by NVIDIA NVVM Compiler
//
// Compiler Build ID: CL-36424714
// Cuda compilation tools, release 13.0, V13.0.88
// Based on NVVM 20.0.0
//

.version 9.0
.target sm_100
.address_size 64

	// .globl	_Z8mulMdGPUPfS_S_S_S_l

.visible .entry _Z8mulMdGPUPfS_S_S_S_l(
	.param .u64 .ptr .align 1 _Z8mulMdGPUPfS_S_S_S_l_param_0,
	.param .u64 .ptr .align 1 _Z8mulMdGPUPfS_S_S_S_l_param_1,
	.param .u64 .ptr .align 1 _Z8mulMdGPUPfS_S_S_S_l_param_2,
	.param .u64 .ptr .align 1 _Z8mulMdGPUPfS_S_S_S_l_param_3,
	.param .u64 .ptr .align 1 _Z8mulMdGPUPfS_S_S_S_l_param_4,
	.param .u64 _Z8mulMdGPUPfS_S_S_S_l_param_5
)
{
	.reg .pred 	%p<4>;
	.reg .b32 	%r<10>;
	.reg .b32 	%f<13>;
	.reg .b64 	%rd<22>;

	ld.param.u64 	%rd7, [_Z8mulMdGPUPfS_S_S_S_l_param_0];
	ld.param.u64 	%rd8, [_Z8mulMdGPUPfS_S_S_S_l_param_1];
	ld.param.u64 	%rd9, [_Z8mulMdGPUPfS_S_S_S_l_param_2];
	ld.param.u64 	%rd10, [_Z8mulMdGPUPfS_S_S_S_l_param_3];
	ld.param.u64 	%rd11, [_Z8mulMdGPUPfS_S_S_S_l_param_4];
	ld.param.u64 	%rd12, [_Z8mulMdGPUPfS_S_S_S_l_param_5];
	mov.u32 	%r4, %ntid.x;
	mov.u32 	%r5, %ctaid.x;
	mov.u32 	%r6, %tid.x;
	mad.lo.s32 	%r7, %r4, %r5, %r6;
	cvt.s64.s32 	%rd1, %r7;
	setp.le.s64 	%p1, %rd12, %rd1;
	@%p1 bra 	$L__BB0_4;
	cvta.to.global.u64 	%rd13, %rd10;
	shl.b64 	%rd14, %rd1, 2;
	add.s64 	%rd2, %rd13, %rd14;
	ld.global.f32 	%f4, [%rd2];
	cvt.rzi.s32.f32 	%r9, %f4;
	cvt.rn.f32.s32 	%f5, %r9;
	ld.global.f32 	%f6, [%rd2+4];
	setp.leu.f32 	%p2, %f6, %f5;
	@%p2 bra 	$L__BB0_4;
	cvta.to.global.u64 	%rd15, %rd11;
	add.s64 	%rd3, %rd15, %rd14;
	ld.global.f32 	%f12, [%rd3];
	cvta.to.global.u64 	%rd4, %rd7;
	cvta.to.global.u64 	%rd5, %rd9;
	cvta.to.global.u64 	%rd6, %rd8;
$L__BB0_3:
	mul.wide.s32 	%rd17, %r9, 4;
	add.s64 	%rd18, %rd4, %rd17;
	ld.global.f32 	%f7, [%rd18];
	add.s64 	%rd19, %rd5, %rd17;
	ld.global.f32 	%f8, [%rd19];
	cvt.rzi.s32.f32 	%r8, %f8;
	mul.wide.s32 	%rd20, %r8, 4;
	add.s64 	%rd21, %rd6, %rd20;
	ld.global.f32 	%f9, [%rd21];
	fma.rn.f32 	%f12, %f7, %f9, %f12;
	st.global.f32 	[%rd3], %f12;
	add.s32 	%r9, %r9, 1;
	cvt.rn.f32.s32 	%f10, %r9;
	ld.global.f32 	%f11, [%rd2+4];
	setp.gt.f32 	%p3, %f11, %f10;
	@%p3 bra 	$L__BB0_3;
$L__BB0_4:
	ret;

}


// ===== COMPILED SASS (sm_100) =====

	.target	sm_100

	.elftype	@"ET_EXEC"


//--------------------- .note.nv.tkinfo           --------------------------
	.section	.note.nv.tkinfo,"",@"SHT_NOTE"
	.sectionflags	@"SHF_NOTE_NV_TKINFO"
	.tkinfo
        /*0018*/ 	.word	0x00000002
        /*0030*/ 	.string	""
        /*0030*/ 	.string	"ptxas"
        /*0030*/ 	.string	"Cuda compilation tools, release 13.0, V13.0.88"
        /*0030*/ 	.string	"Build cuda_13.0.r13.0/compiler.36424714_0"
        /*0030*/ 	.string	"-arch sm_100 -m 64 "



//--------------------- .note.nv.cuinfo           --------------------------
	.section	.note.nv.cuinfo,"",@"SHT_NOTE"
	.sectionflags	@"SHF_NOTE_NV_CUINFO"
        /*0018*/ 	.short	0x0002
        /*001a*/ 	.short	0x0064
        /*001c*/ 	.short	0x0082
	.zero		2


//--------------------- .nv.info                  --------------------------
	.section	.nv.info,"",@"SHT_CUDA_INFO"
	.align	4


	//----- nvinfo : EIATTR_REGCOUNT
	.align		4
        /*0000*/ 	.byte	0x04, 0x2f
        /*0002*/ 	.short	(.L_1 - .L_0)
	.align		4
.L_0:
        /*0004*/ 	.word	index@(_Z8mulMdGPUPfS_S_S_S_l)
        /*0008*/ 	.word	0x00000012


	//----- nvinfo : EIATTR_FRAME_SIZE
	.align		4
.L_1:
        /*000c*/ 	.byte	0x04, 0x11
        /*000e*/ 	.short	(.L_3 - .L_2)
	.align		4
.L_2:
        /*0010*/ 	.word	index@(_Z8mulMdGPUPfS_S_S_S_l)
        /*0014*/ 	.word	0x00000000


	//----- nvinfo : EIATTR_MIN_STACK_SIZE
	.align		4
.L_3:
        /*0018*/ 	.byte	0x04, 0x12
        /*001a*/ 	.short	(.L_5 - .L_4)
	.align		4
.L_4:
        /*001c*/ 	.word	index@(_Z8mulMdGPUPfS_S_S_S_l)
        /*0020*/ 	.word	0x00000000
.L_5:


//--------------------- .nv.compat                --------------------------
	.section	.nv.compat,"",@"SHT_CUDA_COMPAT_INFO"
	.align	4
        /*0000*/ 	.byte	0x02, 0x09, 0x00, 0x00, 0x02, 0x02, 0x01, 0x00, 0x02, 0x05, 0x05, 0x00, 0x03, 0x07, 0x01, 0x01
        /*0010*/ 	.byte	0x02, 0x03, 0x00, 0x00, 0x02, 0x06, 0x01, 0x00, 0x04, 0x0b, 0x08, 0x00, 0x09, 0x00, 0x00, 0x00
        /*0020*/ 	.byte	0x00, 0x00, 0x00, 0x00


//--------------------- .nv.info._Z8mulMdGPUPfS_S_S_S_l --------------------------
	.section	.nv.info._Z8mulMdGPUPfS_S_S_S_l,"",@"SHT_CUDA_INFO"
	.sectionflags	@""
	.align	4


	//----- nvinfo : EIATTR_CUDA_API_VERSION
	.align		4
        /*0000*/ 	.byte	0x04, 0x37
        /*0002*/ 	.short	(.L_7 - .L_6)
.L_6:
        /*0004*/ 	.word	0x00000082


	//----- nvinfo : EIATTR_KPARAM_INFO
	.align		4
.L_7:
        /*0008*/ 	.byte	0x04, 0x17
        /*000a*/ 	.short	(.L_9 - .L_8)
.L_8:
        /*000c*/ 	.word	0x00000000
        /*0010*/ 	.short	0x0005
        /*0012*/ 	.short	0x0028
        /*0014*/ 	.byte	0x00, 0xf0, 0x21, 0x00


	//----- nvinfo : EIATTR_KPARAM_INFO
	.align		4
.L_9:
        /*0018*/ 	.byte	0x04, 0x17
        /*001a*/ 	.short	(.L_11 - .L_10)
.L_10:
        /*001c*/ 	.word	0x00000000
        /*0020*/ 	.short	0x0004
        /*0022*/ 	.short	0x0020
        /*0024*/ 	.byte	0x00, 0xf5, 0x21, 0x00


	//----- nvinfo : EIATTR_KPARAM_INFO
	.align		4
.L_11:
        /*0028*/ 	.byte	0x04, 0x17
        /*002a*/ 	.short	(.L_13 - .L_12)
.L_12:
        /*002c*/ 	.word	0x00000000
        /*0030*/ 	.short	0x0003
        /*0032*/ 	.short	0x0018
        /*0034*/ 	.byte	0x00, 0xf5, 0x21, 0x00


	//----- nvinfo : EIATTR_KPARAM_INFO
	.align		4
.L_13:
        /*0038*/ 	.byte	0x04, 0x17
        /*003a*/ 	.short	(.L_15 - .L_14)
.L_14:
        /*003c*/ 	.word	0x00000000
        /*0040*/ 	.short	0x0002
        /*0042*/ 	.short	0x0010
        /*0044*/ 	.byte	0x00, 0xf5, 0x21, 0x00


	//----- nvinfo : EIATTR_KPARAM_INFO
	.align		4
.L_15:
        /*0048*/ 	.byte	0x04, 0x17
        /*004a*/ 	.short	(.L_17 - .L_16)
.L_16:
        /*004c*/ 	.word	0x00000000
        /*0050*/ 	.short	0x0001
        /*0052*/ 	.short	0x0008
        /*0054*/ 	.byte	0x00, 0xf5, 0x21, 0x00


	//----- nvinfo : EIATTR_KPARAM_INFO
	.align		4
.L_17:
        /*0058*/ 	.byte	0x04, 0x17
        /*005a*/ 	.short	(.L_19 - .L_18)
.L_18:
        /*005c*/ 	.word	0x00000000
        /*0060*/ 	.short	0x0000
        /*0062*/ 	.short	0x0000
        /*0064*/ 	.byte	0x00, 0xf5, 0x21, 0x00


	//----- nvinfo : EIATTR_SPARSE_MMA_MASK
	.align		4
.L_19:
        /*0068*/ 	.byte	0x03, 0x50
        /*006a*/ 	.short	0x0000


	//----- nvinfo : EIATTR_MAXREG_COUNT
	.align		4
        /*006c*/ 	.byte	0x03, 0x1b
        /*006e*/ 	.short	0x00ff


	//----- nvinfo : EIATTR_MERCURY_ISA_VERSION
	.align		4
        /*0070*/ 	.byte	0x03, 0x5f
        /*0072*/ 	.short	0x0101


	//----- nvinfo : EIATTR_VRC_CTA_INIT_COUNT
	.align		4
        /*0074*/ 	.byte	0x02, 0x4a
	.zero		1
	.zero		1


	//----- nvinfo : EIATTR_EXIT_INSTR_OFFSETS
	.align		4
        /*0078*/ 	.byte	0x04, 0x1c
        /*007a*/ 	.short	(.L_21 - .L_20)


	//   ....[0]....
.L_20:
        /*007c*/ 	.word	0x00000090


	//   ....[1]....
        /*0080*/ 	.word	0x00000150


	//   ....[2]....
        /*0084*/ 	.word	0x000002b0


	//----- nvinfo : EIATTR_CRS_STACK_SIZE
	.align		4
.L_21:
        /*0088*/ 	.byte	0x04, 0x1e
        /*008a*/ 	.short	(.L_23 - .L_22)
.L_22:
        /*008c*/ 	.word	0x00000000


	//----- nvinfo : EIATTR_CBANK_PARAM_SIZE
	.align		4
.L_23:
        /*0090*/ 	.byte	0x03, 0x19
        /*0092*/ 	.short	0x0030


	//----- nvinfo : EIATTR_PARAM_CBANK
	.align		4
        /*0094*/ 	.byte	0x04, 0x0a
        /*0096*/ 	.short	(.L_25 - .L_24)
	.align		4
.L_24:
        /*0098*/ 	.word	index@(.nv.constant0._Z8mulMdGPUPfS_S_S_S_l)
        /*009c*/ 	.short	0x0380
        /*009e*/ 	.short	0x0030


	//----- nvinfo : EIATTR_SW_WAR
	.align		4
.L_25:
        /*00a0*/ 	.byte	0x04, 0x36
        /*00a2*/ 	.short	(.L_27 - .L_26)
.L_26:
        /*00a4*/ 	.word	0x00000008
.L_27:


//--------------------- .nv.callgraph             --------------------------
	.section	.nv.callgraph,"",@"SHT_CUDA_CALLGRAPH"
	.align	4
	.sectionentsize	8
	.align		4
        /*0000*/ 	.word	0x00000000
	.align		4
        /*0004*/ 	.word	0xffffffff
	.align		4
        /*0008*/ 	.word	0x00000000
	.align		4
        /*000c*/ 	.word	0xfffffffe
	.align		4
        /*0010*/ 	.word	0x00000000
	.align		4
        /*0014*/ 	.word	0xfffffffd
	.align		4
        /*0018*/ 	.word	0x00000000
	.align		4
        /*001c*/ 	.word	0xfffffffc


//--------------------- .text._Z8mulMdGPUPfS_S_S_S_l --------------------------
	.section	.text._Z8mulMdGPUPfS_S_S_S_l,"ax",@progbits
	.align	128
        .global         _Z8mulMdGPUPfS_S_S_S_l
        .type           _Z8mulMdGPUPfS_S_S_S_l,@function
        .size           _Z8mulMdGPUPfS_S_S_S_l,(.L_x_2 - _Z8mulMdGPUPfS_S_S_S_l)
        .other          _Z8mulMdGPUPfS_S_S_S_l,@"STO_CUDA_ENTRY STV_DEFAULT"
_Z8mulMdGPUPfS_S_S_S_l:
.text._Z8mulMdGPUPfS_S_S_S_l:
[----:B------:R-:W-:Y:S01]  /*0000*/  LDC R1, c[0x0][0x37c] ;  /* 0x0000df00ff017b82 */ /* 0x000fe20000000800 */
[----:B------:R-:W0:Y:S01]  /*0010*/  S2R R0, SR_CTAID.X ;  /* 0x0000000000007919 */ /* 0x000e220000002500 */
[----:B------:R-:W0:Y:S01]  /*0020*/  LDCU UR4, c[0x0][0x360] ;  /* 0x00006c00ff0477ac */ /* 0x000e220008000800 */
[----:B------:R-:W0:Y:S01]  /*0030*/  S2R R3, SR_TID.X ;  /* 0x0000000000037919 */ /* 0x000e220000002100 */
[----:B------:R-:W1:Y:S01]  /*0040*/  LDCU.64 UR6, c[0x0][0x3a8] ;  /* 0x00007500ff0677ac */ /* 0x000e620008000a00 */
[----:B0-----:R-:W-:-:S05]  /*0050*/  IMAD R0, R0, UR4, R3 ;  /* 0x0000000400007c24 */ /* 0x001fca000f8e0203 */
[----:B-1----:R-:W-:Y:S02]  /*0060*/  ISETP.GE.U32.AND P0, PT, R0, UR6, PT ;  /* 0x0000000600007c0c */ /* 0x002fe4000bf06070 */
[----:B------:R-:W-:-:S04]  /*0070*/  SHF.R.S32.HI R3, RZ, 0x1f, R0 ;  /* 0x0000001fff037819 */ /* 0x000fc80000011400 */
[----:B------:R-:W-:-:S13]  /*0080*/  ISETP.GE.AND.EX P0, PT, R3, UR7, PT, P0 ;  /* 0x0000000703007c0c */ /* 0x000fda000bf06300 */
[----:B------:R-:W-:Y:S05]  /*0090*/  @P0 EXIT ;  /* 0x000000000000094d */ /* 0x000fea0003800000 */
[----:B------:R-:W0:Y:S01]  /*00a0*/  LDCU.64 UR6, c[0x0][0x398] ;  /* 0x00007300ff0677ac */ /* 0x000e220008000a00 */
[C---:B------:R-:W-:Y:S01]  /*00b0*/  IMAD.SHL.U32 R6, R0.reuse, 0x4, RZ ;  /* 0x0000000400067824 */ /* 0x040fe200078e00ff */
[----:B------:R-:W-:Y:S01]  /*00c0*/  SHF.L.U64.HI R7, R0, 0x2, R3 ;  /* 0x0000000200077819 */ /* 0x000fe20000010203 */
[----:B------:R-:W1:Y:S03]  /*00d0*/  LDCU.64 UR4, c[0x0][0x358] ;  /* 0x00006b00ff0477ac */ /* 0x000e660008000a00 */
[----:B0-----:R-:W-:-:S04]  /*00e0*/  IADD3 R2, P0, PT, R6, UR6, RZ ;  /* 0x0000000606027c10 */ /* 0x001fc8000ff1e0ff */
[----:B------:R-:W-:-:S05]  /*00f0*/  IADD3.X R3, PT, PT, R7, UR7, RZ, P0, !PT ;  /* 0x0000000707037c10 */ /* 0x000fca00087fe4ff */
[----:B-1----:R-:W2:Y:S04]  /*0100*/  LDG.E R0, desc[UR4][R2.64] ;  /* 0x0000000402007981 */ /* 0x002ea8000c1e1900 */
[----:B------:R-:W3:Y:S01]  /*0110*/  LDG.E R5, desc[UR4][R2.64+0x4] ;  /* 0x0000040402057981 */ /* 0x000ee2000c1e1900 */
[----:B--2---:R-:W0:Y:S02]  /*0120*/  F2I.TRUNC.NTZ R0, R0 ;  /* 0x0000000000007305 */ /* 0x004e24000020f100 */
[----:B0-----:R-:W-:-:S04]  /*0130*/  I2FP.F32.S32 R4, R0 ;  /* 0x0000000000047245 */ /* 0x001fc80000201400 */
[----:B---3--:R-:W-:-:S13]  /*0140*/  FSETP.GT.AND P0, PT, R5, R4, PT ;  /* 0x000000040500720b */ /* 0x008fda0003f04000 */
[----:B------:R-:W-:Y:S05]  /*0150*/  @!P0 EXIT ;  /* 0x000000000000894d */ /* 0x000fea0003800000 */
[----:B------:R-:W0:Y:S02]  /*0160*/  LDCU.64 UR6, c[0x0][0x3a0] ;  /* 0x00007400ff0677ac */ /* 0x000e240008000a00 */
[----:B0-----:R-:W-:-:S04]  /*0170*/  IADD3 R4, P0, PT, R6, UR6, RZ ;  /* 0x0000000606047c10 */ /* 0x001fc8000ff1e0ff */
[----:B------:R-:W-:-:S05]  /*0180*/  IADD3.X R5, PT, PT, R7, UR7, RZ, P0, !PT ;  /* 0x0000000707057c10 */ /* 0x000fca00087fe4ff */
[----:B------:R0:W5:Y:S04]  /*0190*/  LDG.E R13, desc[UR4][R4.64] ;  /* 0x00000004040d7981 */ /* 0x000168000c1e1900 */
.L_x_0:
[----:B------:R-:W1:Y:S08]  /*01a0*/  LDC.64 R8, c[0x0][0x390] ;  /* 0x0000e400ff087b82 */ /* 0x000e700000000a00 */
[----:B------:R-:W2:Y:S08]  /*01b0*/  LDC.64 R6, c[0x0][0x380] ;  /* 0x0000e000ff067b82 */ /* 0x000eb00000000a00 */
[----:B------:R-:W3:Y:S01]  /*01c0*/  LDC.64 R10, c[0x0][0x388] ;  /* 0x0000e200ff0a7b82 */ /* 0x000ee20000000a00 */
[----:B-1----:R-:W-:-:S06]  /*01d0*/  IMAD.WIDE R8, R0, 0x4, R8 ;  /* 0x0000000400087825 */ /* 0x002fcc00078e0208 */
[----:B------:R-:W4:Y:S01]  /*01e0*/  LDG.E R8, desc[UR4][R8.64] ;  /* 0x0000000408087981 */ /* 0x000f22000c1e1900 */
[----:B--2---:R-:W-:-:S06]  /*01f0*/  IMAD.WIDE R6, R0, 0x4, R6 ;  /* 0x0000000400067825 */ /* 0x004fcc00078e0206 */
[----:B------:R-:W2:Y:S01]  /*0200*/  LDG.E R6, desc[UR4][R6.64] ;  /* 0x0000000406067981 */ /* 0x000ea2000c1e1900 */
[----:B----4-:R-:W3:Y:S02]  /*0210*/  F2I.TRUNC.NTZ R15, R8 ;  /* 0x00000008000f7305 */ /* 0x010ee4000020f100 */
[----:B---3--:R-:W-:-:S06]  /*0220*/  IMAD.WIDE R10, R15, 0x4, R10 ;  /* 0x000000040f0a7825 */ /* 0x008fcc00078e020a */
[----:B------:R-:W2:Y:S01]  /*0230*/  LDG.E R10, desc[UR4][R10.64] ;  /* 0x000000040a0a7981 */ /* 0x000ea2000c1e1900 */
[----:B------:R-:W-:Y:S02]  /*0240*/  VIADD R0, R0, 0x1 ;  /* 0x0000000100007836 */ /* 0x000fe40000000000 */
[----:B--2--5:R-:W-:-:S05]  /*0250*/  FFMA R13, R6, R10, R13 ;  /* 0x0000000a060d7223 */ /* 0x024fca000000000d */
[----:B------:R1:W-:Y:S04]  /*0260*/  STG.E desc[UR4][R4.64], R13 ;  /* 0x0000000d04007986 */ /* 0x0003e8000c101904 */
[----:B------:R-:W2:Y:S01]  /*0270*/  LDG.E R12, desc[UR4][R2.64+0x4] ;  /* 0x00000404020c7981 */ /* 0x000ea2000c1e1900 */
[----:B------:R-:W-:-:S04]  /*0280*/  I2FP.F32.S32 R9, R0 ;  /* 0x0000000000097245 */ /* 0x000fc80000201400 */
[----:B--2---:R-:W-:-:S13]  /*0290*/  FSETP.GT.AND P0, PT, R12, R9, PT ;  /* 0x000000090c00720b */ /* 0x004fda0003f04000 */
[----:B-1----:R-:W-:Y:S05]  /*02a0*/  @P0 BRA `(.L_x_0) ;  /* 0xfffffffc00bc0947 */ /* 0x002fea000383ffff */
[----:B------:R-:W-:Y:S05]  /*02b0*/  EXIT ;  /* 0x000000000000794d */ /* 0x000fea0003800000 */
.L_x_1:
[----:B------:R-:W-:-:S00]  /*02c0*/  BRA `(.L_x_1) ;  /* 0xfffffffc00fc7947 */ /* 0x000fc0000383ffff */
[----:B------:R-:W-:-:S00]  /*02d0*/  NOP ;  /* 0x0000000000007918 */ /* 0x000fc00000000000 */
        /* <DEDUP_REMOVED lines=10> */
.L_x_2:


//--------------------- .nv.shared.reserved.0     --------------------------
	.section	.nv.shared.reserved.0,"aw",@nobits
	.weak		__nv_reservedSMEM_offset_0_alias
	.size		__nv_reservedSMEM_offset_0_alias, 0, 64
	.other		__nv_reservedSMEM_offset_0_alias,@"STO_CUDA_RESERVED_SHARED STV_DEFAULT"
__nv_reservedSMEM_offset_0_alias:
	.zero		0
	.zero		64


//--------------------- .nv.constant0._Z8mulMdGPUPfS_S_S_S_l --------------------------
	.section	.nv.constant0._Z8mulMdGPUPfS_S_S_S_l,"a",@progbits
	.sectionflags	@""
	.align	4
.nv.constant0._Z8mulMdGPUPfS_S_S_S_l:
	.zero		944


//--------------------- SYMBOLS --------------------------

	.type		.nv.reservedSmem.offset0,@object
	.size		.nv.reservedSmem.offset0,0x4
